//
// Generated by NVIDIA NVVM Compiler
//
// Compiler Build ID: CL-36424714
// Cuda compilation tools, release 13.0, V13.0.88
// Based on NVVM 20.0.0
//

.version 9.0
.target sm_100
.address_size 64

	// .globl	_Z17cuda_kernel_waterPh6float3mmii

.visible .entry _Z17cuda_kernel_waterPh6float3mmii(
	.param .u64 .ptr .align 1 _Z17cuda_kernel_waterPh6float3mmii_param_0,
	.param .align 4 .b8 _Z17cuda_kernel_waterPh6float3mmii_param_1[12],
	.param .u64 _Z17cuda_kernel_waterPh6float3mmii_param_2,
	.param .u64 _Z17cuda_kernel_waterPh6float3mmii_param_3,
	.param .u32 _Z17cuda_kernel_waterPh6float3mmii_param_4,
	.param .u32 _Z17cuda_kernel_waterPh6float3mmii_param_5
)
{


	ret;

}


// ===== COMPILED SASS (sm_100) =====

	.target	sm_100

	.elftype	@"ET_EXEC"


//--------------------- .note.nv.tkinfo           --------------------------
	.section	.note.nv.tkinfo,"",@"SHT_NOTE"
	.sectionflags	@"SHF_NOTE_NV_TKINFO"
	.tkinfo
        /*0018*/ 	.word	0x00000002
        /*0030*/ 	.string	""
        /*0030*/ 	.string	"ptxas"
        /*0030*/ 	.string	"Cuda compilation tools, release 13.0, V13.0.88"
        /*0030*/ 	.string	"Build cuda_13.0.r13.0/compiler.36424714_0"
        /*0030*/ 	.string	"-arch sm_100 -m 64 "



//--------------------- .note.nv.cuinfo           --------------------------
	.section	.note.nv.cuinfo,"",@"SHT_NOTE"
	.sectionflags	@"SHF_NOTE_NV_CUINFO"
        /*0018*/ 	.short	0x0002
        /*001a*/ 	.short	0x0064
        /*001c*/ 	.short	0x0082
	.zero		2


//--------------------- .nv.info                  --------------------------
	.section	.nv.info,"",@"SHT_CUDA_INFO"
	.align	4


	//----- nvinfo : EIATTR_REGCOUNT
	.align		4
        /*0000*/ 	.byte	0x04, 0x2f
        /*0002*/ 	.short	(.L_1 - .L_0)
	.align		4
.L_0:
        /*0004*/ 	.word	index@(_Z17cuda_kernel_waterPh6float3mmii)
        /*0008*/ 	.word	0x00000004


	//----- nvinfo : EIATTR_FRAME_SIZE
	.align		4
.L_1:
        /*000c*/ 	.byte	0x04, 0x11
        /*000e*/ 	.short	(.L_3 - .L_2)
	.align		4
.L_2:
        /*0010*/ 	.word	index@(_Z17cuda_kernel_waterPh6float3mmii)
        /*0014*/ 	.word	0x00000000


	//----- nvinfo : EIATTR_MIN_STACK_SIZE
	.align		4
.L_3:
        /*0018*/ 	.byte	0x04, 0x12
        /*001a*/ 	.short	(.L_5 - .L_4)
	.align		4
.L_4:
        /*001c*/ 	.word	index@(_Z17cuda_kernel_waterPh6float3mmii)
        /*0020*/ 	.word	0x00000000
.L_5:


//--------------------- .nv.compat                --------------------------
	.section	.nv.compat,"",@"SHT_CUDA_COMPAT_INFO"
	.align	4
        /*0000*/ 	.byte	0x02, 0x09, 0x00, 0x00, 0x02, 0x02, 0x01, 0x00, 0x02, 0x05, 0x05, 0x00, 0x03, 0x07, 0x01, 0x01
        /*0010*/ 	.byte	0x02, 0x03, 0x00, 0x00, 0x02, 0x06, 0x01, 0x00, 0x04, 0x0b, 0x08, 0x00, 0x09, 0x00, 0x00, 0x00
        /*0020*/ 	.byte	0x00, 0x00, 0x00, 0x00


//--------------------- .nv.info._Z17cuda_kernel_waterPh6float3mmii --------------------------
	.section	.nv.info._Z17cuda_kernel_waterPh6float3mmii,"",@"SHT_CUDA_INFO"
	.sectionflags	@""
	.align	4


	//----- nvinfo : EIATTR_CUDA_API_VERSION
	.align		4
        /*0000*/ 	.byte	0x04, 0x37
        /*0002*/ 	.short	(.L_7 - .L_6)
.L_6:
        /*0004*/ 	.word	0x00000082


	//----- nvinfo : EIATTR_KPARAM_INFO
	.align		4
.L_7:
        /*0008*/ 	.byte	0x04, 0x17
        /*000a*/ 	.short	(.L_9 - .L_8)
.L_8:
        /*000c*/ 	.word	0x00000000
        /*0010*/ 	.short	0x0005
        /*0012*/ 	.short	0x002c
        /*0014*/ 	.byte	0x00, 0xf0, 0x11, 0x00


	//----- nvinfo : EIATTR_KPARAM_INFO
	.align		4
.L_9:
        /*0018*/ 	.byte	0x04, 0x17
        /*001a*/ 	.short	(.L_11 - .L_10)
.L_10:
        /*001c*/ 	.word	0x00000000
        /*0020*/ 	.short	0x0004
        /*0022*/ 	.short	0x0028
        /*0024*/ 	.byte	0x00, 0xf0, 0x11, 0x00


	//----- nvinfo : EIATTR_KPARAM_INFO
	.align		4
.L_11:
        /*0028*/ 	.byte	0x04, 0x17
        /*002a*/ 	.short	(.L_13 - .L_12)
.L_12:
        /*002c*/ 	.word	0x00000000
        /*0030*/ 	.short	0x0003
        /*0032*/ 	.short	0x0020
        /*0034*/ 	.byte	0x00, 0xf0, 0x21, 0x00


	//----- nvinfo : EIATTR_KPARAM_INFO
	.align		4
.L_13:
        /*0038*/ 	.byte	0x04, 0x17
        /*003a*/ 	.short	(.L_15 - .L_14)
.L_14:
        /*003c*/ 	.word	0x00000000
        /*0040*/ 	.short	0x0002
        /*0042*/ 	.short	0x0018
        /*0044*/ 	.byte	0x00, 0xf0, 0x21, 0x00


	//----- nvinfo : EIATTR_KPARAM_INFO
	.align		4
.L_15:
        /*0048*/ 	.byte	0x04, 0x17
        /*004a*/ 	.short	(.L_17 - .L_16)
.L_16:
        /*004c*/ 	.word	0x00000000
        /*0050*/ 	.short	0x0001
        /*0052*/ 	.short	0x0008
        /*0054*/ 	.byte	0x00, 0xf0, 0x31, 0x00


	//----- nvinfo : EIATTR_KPARAM_INFO
	.align		4
.L_17:
        /*0058*/ 	.byte	0x04, 0x17
        /*005a*/ 	.short	(.L_19 - .L_18)
.L_18:
        /*005c*/ 	.word	0x00000000
        /*0060*/ 	.short	0x0000
        /*0062*/ 	.short	0x0000
        /*0064*/ 	.byte	0x00, 0xf5, 0x21, 0x00


	//----- nvinfo : EIATTR_SPARSE_MMA_MASK
	.align		4
.L_19:
        /*0068*/ 	.byte	0x03, 0x50
        /*006a*/ 	.short	0x0000


	//----- nvinfo : EIATTR_MAXREG_COUNT
	.align		4
        /*006c*/ 	.byte	0x03, 0x1b
        /*006e*/ 	.short	0x00ff


	//----- nvinfo : EIATTR_MERCURY_ISA_VERSION
	.align		4
        /*0070*/ 	.byte	0x03, 0x5f
        /*0072*/ 	.short	0x0101


	//----- nvinfo : EIATTR_VRC_CTA_INIT_COUNT
	.align		4
        /*0074*/ 	.byte	0x02, 0x4a
	.zero		1
	.zero		1


	//----- nvinfo : EIATTR_EXIT_INSTR_OFFSETS
	.align		4
        /*0078*/ 	.byte	0x04, 0x1c
        /*007a*/ 	.short	(.L_21 - .L_20)


	//   ....[0]....
.L_20:
        /*007c*/ 	.word	0x00000010


	//----- nvinfo : EIATTR_CBANK_PARAM_SIZE
	.align		4
.L_21:
        /*0080*/ 	.byte	0x03, 0x19
        /*0082*/ 	.short	0x0030


	//----- nvinfo : EIATTR_PARAM_CBANK
	.align		4
        /*0084*/ 	.byte	0x04, 0x0a
        /*0086*/ 	.short	(.L_23 - .L_22)
	.align		4
.L_22:
        /*0088*/ 	.word	index@(.nv.constant0._Z17cuda_kernel_waterPh6float3mmii)
        /*008c*/ 	.short	0x0380
        /*008e*/ 	.short	0x0030


	//----- nvinfo : EIATTR_SW_WAR
	.align		4
.L_23:
        /*0090*/ 	.byte	0x04, 0x36
        /*0092*/ 	.short	(.L_25 - .L_24)
.L_24:
        /*0094*/ 	.word	0x00000008
.L_25:


//--------------------- .nv.callgraph             --------------------------
	.section	.nv.callgraph,"",@"SHT_CUDA_CALLGRAPH"
	.align	4
	.sectionentsize	8
	.align		4
        /*0000*/ 	.word	0x00000000
	.align		4
        /*0004*/ 	.word	0xffffffff
	.align		4
        /*0008*/ 	.word	0x00000000
	.align		4
        /*000c*/ 	.word	0xfffffffe
	.align		4
        /*0010*/ 	.word	0x00000000
	.align		4
        /*0014*/ 	.word	0xfffffffd
	.align		4
        /*0018*/ 	.word	0x00000000
	.align		4
        /*001c*/ 	.word	0xfffffffc


//--------------------- .text._Z17cuda_kernel_waterPh6float3mmii --------------------------
	.section	.text._Z17cuda_kernel_waterPh6float3mmii,"ax",@progbits
	.align	128
        .global         _Z17cuda_kernel_waterPh6float3mmii
        .type           _Z17cuda_kernel_waterPh6float3mmii,@function
        .size           _Z17cuda_kernel_waterPh6float3mmii,(.L_x_1 - _Z17cuda_kernel_waterPh6float3mmii)
        .other          _Z17cuda_kernel_waterPh6float3mmii,@"STO_CUDA_ENTRY STV_DEFAULT"
_Z17cuda_kernel_waterPh6float3mmii:
.text._Z17cuda_kernel_waterPh6float3mmii:
[----:B------:R-:W-:Y:S01]  /*0000*/  LDC R1, c[0x0][0x37c] ;  /* 0x0000df00ff017b82 */ /* 0x000fe20000000800 */
[----:B------:R-:W-:Y:S05]  /*0010*/  EXIT ;  /* 0x000000000000794d */ /* 0x000fea0003800000 */
.L_x_0:
[----:B------:R-:W-:-:S00]  /*0020*/  BRA `(.L_x_0) ;  /* 0xfffffffc00fc7947 */ /* 0x000fc0000383ffff */
[----:B------:R-:W-:-:S00]  /*0030*/  NOP ;  /* 0x0000000000007918 */ /* 0x000fc00000000000 */
        /* <DEDUP_REMOVED lines=12> */
.L_x_1:


//--------------------- .nv.shared.reserved.0     --------------------------
	.section	.nv.shared.reserved.0,"aw",@nobits
	.weak		__nv_reservedSMEM_offset_0_alias
	.size		__nv_reservedSMEM_offset_0_alias, 0, 64
	.other		__nv_reservedSMEM_offset_0_alias,@"STO_CUDA_RESERVED_SHARED STV_DEFAULT"
__nv_reservedSMEM_offset_0_alias:
	.zero		0
	.zero		64


//--------------------- .nv.constant0._Z17cuda_kernel_waterPh6float3mmii --------------------------
	.section	.nv.constant0._Z17cuda_kernel_waterPh6float3mmii,"a",@progbits
	.sectionflags	@""
	.align	4
.nv.constant0._Z17cuda_kernel_waterPh6float3mmii:
	.zero		944


//--------------------- SYMBOLS --------------------------

	.type		.nv.reservedSmem.offset0,@object
	.size		.nv.reservedSmem.offset0,0x4
